	.headerflags	@"EF_CUDA_TEXMODE_UNIFIED EF_CUDA_64BIT_ADDRESS EF_CUDA_ACCELERATORS EF_CUDA_SM90 EF_CUDA_VIRTUAL_SM(EF_CUDA_SM90)"
	.elftype	@"ET_EXEC"


//--------------------- .nv.info                  --------------------------
	.section	.nv.info,"",@"SHT_CUDA_INFO"
	.align	4


	//----- nvinfo : EIATTR_REGCOUNT
	.align		4
        /*0000*/ 	.byte	0x04, 0x2f
        /*0002*/ 	.short	(.L_3 - .L_2)
	.align		4
.L_2:
        /*0004*/ 	.word	index@(triton_poi_fused__native_batch_norm_legit_no_training_convolution_relu_21)
        /*0008*/ 	.word	0x0000001f


	//----- nvinfo : EIATTR_MIN_STACK_SIZE
	.align		4
.L_3:
        /*000c*/ 	.byte	0x04, 0x12
        /*000e*/ 	.short	(.L_5 - .L_4)
	.align		4
.L_4:
        /*0010*/ 	.word	index@(triton_poi_fused__native_batch_norm_legit_no_training_convolution_relu_21)
        /*0014*/ 	.word	0x00000000


	//----- nvinfo : EIATTR_FRAME_SIZE
	.align		4
.L_5:
        /*0018*/ 	.byte	0x04, 0x11
        /*001a*/ 	.short	(.L_7 - .L_6)
	.align		4
.L_6:
        /*001c*/ 	.word	index@(triton_poi_fused__native_batch_norm_legit_no_training_convolution_relu_21)
        /*0020*/ 	.word	0x00000000


	//----- nvinfo : EIATTR_MIN_STACK_SIZE
	.align		4
.L_7:
        /*0024*/ 	.byte	0x04, 0x12
        /*0026*/ 	.short	(.L_9 - .L_8)
	.align		4
.L_8:
        /*0028*/ 	.word	index@(triton_poi_fused__native_batch_norm_legit_no_training_convolution_relu_21)
        /*002c*/ 	.word	0x00000000
.L_9:


//--------------------- .nv.info.triton_poi_fused__native_batch_norm_legit_no_training_convolution_relu_21 --------------------------
	.section	.nv.info.triton_poi_fused__native_batch_norm_legit_no_training_convolution_relu_21,"",@"SHT_CUDA_INFO"
	.sectionflags	@""
	.align	4


	//----- nvinfo : EIATTR_CUDA_API_VERSION
	.align		4
        /*0000*/ 	.byte	0x04, 0x37
        /*0002*/ 	.short	(.L_11 - .L_10)
.L_10:
        /*0004*/ 	.word	0x0000007c


	//----- nvinfo : EIATTR_KPARAM_INFO
	.align		4
.L_11:
        /*0008*/ 	.byte	0x04, 0x17
        /*000a*/ 	.short	(.L_13 - .L_12)
.L_12:
        /*000c*/ 	.word	0x00000000
        /*0010*/ 	.short	0x0007
        /*0012*/ 	.short	0x0038
        /*0014*/ 	.byte	0x00, 0xf0, 0x11, 0x00


	//----- nvinfo : EIATTR_KPARAM_INFO
	.align		4
.L_13:
        /*0018*/ 	.byte	0x04, 0x17
        /*001a*/ 	.short	(.L_15 - .L_14)
.L_14:
        /*001c*/ 	.word	0x00000000
        /*0020*/ 	.short	0x0006
        /*0022*/ 	.short	0x0030
        /*0024*/ 	.byte	0x00, 0xf4, 0x21, 0x00


	//----- nvinfo : EIATTR_KPARAM_INFO
	.align		4
.L_15:
        /*0028*/ 	.byte	0x04, 0x17
        /*002a*/ 	.short	(.L_17 - .L_16)
.L_16:
        /*002c*/ 	.word	0x00000000
        /*0030*/ 	.short	0x0005
        /*0032*/ 	.short	0x0028
        /*0034*/ 	.byte	0x00, 0xf4, 0x21, 0x00


	//----- nvinfo : EIATTR_KPARAM_INFO
	.align		4
.L_17:
        /*0038*/ 	.byte	0x04, 0x17
        /*003a*/ 	.short	(.L_19 - .L_18)
.L_18:
        /*003c*/ 	.word	0x00000000
        /*0040*/ 	.short	0x0004
        /*0042*/ 	.short	0x0020
        /*0044*/ 	.byte	0x00, 0xf4, 0x21, 0x00


	//----- nvinfo : EIATTR_KPARAM_INFO
	.align		4
.L_19:
        /*0048*/ 	.byte	0x04, 0x17
        /*004a*/ 	.short	(.L_21 - .L_20)
.L_20:
        /*004c*/ 	.word	0x00000000
        /*0050*/ 	.short	0x0003
        /*0052*/ 	.short	0x0018
        /*0054*/ 	.byte	0x00, 0xf4, 0x21, 0x00


	//----- nvinfo : EIATTR_KPARAM_INFO
	.align		4
.L_21:
        /*0058*/ 	.byte	0x04, 0x17
        /*005a*/ 	.short	(.L_23 - .L_22)
.L_22:
        /*005c*/ 	.word	0x00000000
        /*0060*/ 	.short	0x0002
        /*0062*/ 	.short	0x0010
        /*0064*/ 	.byte	0x00, 0xf4, 0x21, 0x00


	//----- nvinfo : EIATTR_KPARAM_INFO
	.align		4
.L_23:
        /*0068*/ 	.byte	0x04, 0x17
        /*006a*/ 	.short	(.L_25 - .L_24)
.L_24:
        /*006c*/ 	.word	0x00000000
        /*0070*/ 	.short	0x0001
        /*0072*/ 	.short	0x0008
        /*0074*/ 	.byte	0x00, 0xf4, 0x21, 0x00


	//----- nvinfo : EIATTR_KPARAM_INFO
	.align		4
.L_25:
        /*0078*/ 	.byte	0x04, 0x17
        /*007a*/ 	.short	(.L_27 - .L_26)
.L_26:
        /*007c*/ 	.word	0x00000000
        /*0080*/ 	.short	0x0000
        /*0082*/ 	.short	0x0000
        /*0084*/ 	.byte	0x00, 0xf4, 0x21, 0x00


	//----- nvinfo : EIATTR_SPARSE_MMA_MASK
	.align		4
.L_27:
        /*0088*/ 	.byte	0x03, 0x50
        /*008a*/ 	.short	0x0000


	//----- nvinfo : EIATTR_MAXREG_COUNT
	.align		4
        /*008c*/ 	.byte	0x03, 0x1b
        /*008e*/ 	.short	0x00ff


	//----- nvinfo : EIATTR_EXIT_INSTR_OFFSETS
	.align		4
        /*0090*/ 	.byte	0x04, 0x1c
        /*0092*/ 	.short	(.L_29 - .L_28)


	//   ....[0]....
.L_28:
        /*0094*/ 	.word	0x00000630


	//----- nvinfo : EIATTR_REQNTID
	.align		4
.L_29:
        /*0098*/ 	.byte	0x04, 0x10
        /*009a*/ 	.short	(.L_31 - .L_30)
.L_30:
        /*009c*/ 	.word	0x00000080
        /*00a0*/ 	.word	0x00000001
        /*00a4*/ 	.word	0x00000001


	//----- nvinfo : EIATTR_CBANK_PARAM_SIZE
	.align		4
.L_31:
        /*00a8*/ 	.byte	0x03, 0x19
        /*00aa*/ 	.short	0x003c


	//----- nvinfo : EIATTR_PARAM_CBANK
	.align		4
        /*00ac*/ 	.byte	0x04, 0x0a
        /*00ae*/ 	.short	(.L_33 - .L_32)
	.align		4
.L_32:
        /*00b0*/ 	.word	index@(.nv.constant0.triton_poi_fused__native_batch_norm_legit_no_training_convolution_relu_21)
        /*00b4*/ 	.short	0x0210
        /*00b6*/ 	.short	0x003c


	//----- nvinfo : EIATTR_SW_WAR
	.align		4
.L_33:
        /*00b8*/ 	.byte	0x04, 0x36
        /*00ba*/ 	.short	(.L_35 - .L_34)
.L_34:
        /*00bc*/ 	.word	0x00000008
.L_35:


//--------------------- .nv.callgraph             --------------------------
	.section	.nv.callgraph,"",@"SHT_CUDA_CALLGRAPH"
	.align	4
	.sectionentsize	8
	.align		4
        /*0000*/ 	.word	0x00000000
	.align		4
        /*0004*/ 	.word	0xffffffff
	.align		4
        /*0008*/ 	.word	0x00000000
	.align		4
        /*000c*/ 	.word	0xfffffffe
	.align		4
        /*0010*/ 	.word	0x00000000
	.align		4
        /*0014*/ 	.word	0xfffffffd
	.align		4
        /*0018*/ 	.word	0x00000000
	.align		4
        /*001c*/ 	.word	0xfffffffc


//--------------------- .nv.constant4             --------------------------
	.section	.nv.constant4,"a",@progbits
	.align	8
	.align		8
.nv.constant4:
        /*0000*/ 	.dword	_$_str
	.align		8
        /*0008*/ 	.dword	_$_str_$_2


//--------------------- .text.triton_poi_fused__native_batch_norm_legit_no_training_convolution_relu_21 --------------------------
	.section	.text.triton_poi_fused__native_batch_norm_legit_no_training_convolution_relu_21,"ax",@progbits
	.align	128
        .global         triton_poi_fused__native_batch_norm_legit_no_training_convolution_relu_21
        .type           triton_poi_fused__native_batch_norm_legit_no_training_convolution_relu_21,@function
        .size           triton_poi_fused__native_batch_norm_legit_no_training_convolution_relu_21,(.L_x_1 - triton_poi_fused__native_batch_norm_legit_no_training_convolution_relu_21)
        .other          triton_poi_fused__native_batch_norm_legit_no_training_convolution_relu_21,@"STO_CUDA_ENTRY STV_DEFAULT"
triton_poi_fused__native_batch_norm_legit_no_training_convolution_relu_21:
.text.triton_poi_fused__native_batch_norm_legit_no_training_convolution_relu_21:
[----:B------:R-:W-:Y:S01]  /*0000*/  LDC R1, c[0x0][0x28] ;  /* 0x00000a00ff017b82 */ /* 0x000fe20000000800 */
[----:B------:R-:W1:Y:S07]  /*0010*/  S2R R0, SR_TID.X ;  /* 0x0000000000007919 */ /* 0x000e6e0000002100 */
[----:B------:R-:W2:Y:S01]  /*0020*/  LDC.64 R4, c[0x0][0x228] ;  /* 0x00008a00ff047b82 */ /* 0x000ea20000000a00 */
[----:B------:R-:W-:Y:S01]  /*0030*/  ULDC.64 UR4, c[0x0][0x208] ;  /* 0x0000820000047ab9 */ /* 0x000fe20000000a00 */
[----:B------:R-:W3:Y:S01]  /*0040*/  S2R R7, SR_CTAID.X ;  /* 0x0000000000077919 */ /* 0x000ee20000002500 */
[----:B------:R-:W-:-:S05]  /*0050*/  HFMA2.MMA R18, -RZ, RZ, 1.625, 0 ;  /* 0x3e800000ff127435 */ /* 0x000fca00000001ff */
[----:B------:R-:W4:Y:S08]  /*0060*/  LDC.64 R8, c[0x0][0x218] ;  /* 0x00008600ff087b82 */ /* 0x000f300000000a00 */
[----:B------:R-:W5:Y:S08]  /*0070*/  LDC.64 R26, c[0x0][0x210] ;  /* 0x00008400ff1a7b82 */ /* 0x000f700000000a00 */
[----:B------:R-:W5:Y:S01]  /*0080*/  LDC.64 R12, c[0x0][0x220] ;  /* 0x00008800ff0c7b82 */ /* 0x000f620000000a00 */
[----:B-1----:R-:W-:-:S07]  /*0090*/  SHF.L.U32 R0, R0, 0x2, RZ ;  /* 0x0000000200007819 */ /* 0x002fce00000006ff */
[----:B------:R-:W1:Y:S01]  /*00a0*/  LDC.64 R16, c[0x0][0x230] ;  /* 0x00008c00ff107b82 */ /* 0x000e620000000a00 */
[----:B---3--:R-:W-:Y:S02]  /*00b0*/  SHF.R.S32.HI R3, RZ, 0x16, R7 ;  /* 0x00000016ff037819 */ /* 0x008fe40000011407 */
[----:B------:R-:W-:Y:S02]  /*00c0*/  LOP3.LUT R0, R0, 0x1fc, RZ, 0xc0, !PT ;  /* 0x000001fc00007812 */ /* 0x000fe400078ec0ff */
[----:B------:R-:W-:-:S03]  /*00d0*/  SGXT R3, R3, 0x1 ;  /* 0x000000010303781a */ /* 0x000fc60000000200 */
[----:B------:R-:W3:Y:S01]  /*00e0*/  LDC.64 R20, c[0x0][0x238] ;  /* 0x00008e00ff147b82 */ /* 0x000ee20000000a00 */
[----:B------:R-:W-:-:S04]  /*00f0*/  LEA R0, R7, R0, 0x9 ;  /* 0x0000000007007211 */ /* 0x000fc800078e48ff */
[----:B------:R-:W-:-:S04]  /*0100*/  LEA.HI R3, R3, R0, RZ, 0x4 ;  /* 0x0000000003037211 */ /* 0x000fc800078f20ff */
[----:B------:R-:W-:-:S04]  /*0110*/  LOP3.LUT R3, R3, 0xfffffff0, RZ, 0xc0, !PT ;  /* 0xfffffff003037812 */ /* 0x000fc800078ec0ff */
[----:B------:R-:W-:-:S05]  /*0120*/  IADD3 R23, R0, -R3, RZ ;  /* 0x8000000300177210 */ /* 0x000fca0007ffe0ff */
[----:B--2---:R-:W-:-:S06]  /*0130*/  IMAD.WIDE R4, R23, 0x4, R4 ;  /* 0x0000000417047825 */ /* 0x004fcc00078e0204 */
[----:B------:R-:W2:Y:S01]  /*0140*/  LDG.E.EL.128 R4, desc[UR4][R4.64] ;  /* 0x0000000404047981 */ /* 0x000ea2000c2e1d00 */
[----:B----4-:R-:W-:-:S04]  /*0150*/  IMAD.WIDE R8, R23, 0x4, R8 ;  /* 0x0000000417087825 */ /* 0x010fc800078e0208 */
[----:B-----5:R-:W-:Y:S02]  /*0160*/  IMAD.WIDE R26, R0, 0x4, R26 ;  /* 0x00000004001a7825 */ /* 0x020fe400078e021a */
[----:B------:R-:W4:Y:S02]  /*0170*/  LDG.E.EL.128 R8, desc[UR4][R8.64] ;  /* 0x0000000408087981 */ /* 0x000f24000c2e1d00 */
[----:B0-----:R-:W-:-:S04]  /*0180*/  IMAD.WIDE R12, R23, 0x4, R12 ;  /* 0x00000004170c7825 */ /* 0x001fc800078e020c */
[----:B-1----:R-:W-:-:S04]  /*0190*/  IMAD.WIDE R16, R23, 0x4, R16 ;  /* 0x0000000417107825 */ /* 0x002fc800078e0210 */
[----:B---3--:R-:W-:-:S04]  /*01a0*/  IMAD.WIDE R20, R23, 0x4, R20 ;  /* 0x0000000417147825 */ /* 0x008fc800078e0214 */
[----:B--2---:R-:W-:Y:S01]  /*01b0*/  FADD R2, R4, 0.0010000000474974513054 ;  /* 0x3a83126f04027421 */ /* 0x004fe20000000000 */
[----:B------:R-:W-:Y:S01]  /*01c0*/  FADD R3, R5, 0.0010000000474974513054 ;  /* 0x3a83126f05037421 */ /* 0x000fe20000000000 */
[----:B------:R-:W-:Y:S01]  /*01d0*/  FADD R6, R6, 0.0010000000474974513054 ;  /* 0x3a83126f06067421 */ /* 0x000fe20000000000 */
[----:B------:R-:W-:-:S03]  /*01e0*/  FADD R7, R7, 0.0010000000474974513054 ;  /* 0x3a83126f07077421 */ /* 0x000fc60000000000 */
[----:B------:R-:W0:Y:S08]  /*01f0*/  MUFU.SQRT R2, R2 ;  /* 0x0000000200027308 */ /* 0x000e300000002000 */
[----:B------:R-:W1:Y:S01]  /*0200*/  MUFU.SQRT R3, R3 ;  /* 0x0000000300037308 */ /* 0x000e620000002000 */
[----:B0-----:R-:W-:-:S07]  /*0210*/  FSETP.GT.AND P6, PT, R2, 8.50705917302346158658e+37, PT ;  /* 0x7e8000000200780b */ /* 0x001fce0003fc4000 */
[----:B------:R-:W0:Y:S01]  /*0220*/  MUFU.SQRT R24, R6 ;  /* 0x0000000600187308 */ /* 0x000e220000002000 */
[----:B------:R-:W-:Y:S02]  /*0230*/  FSETP.GEU.AND P5, PT, R2, 1.175494350822287508e-38, PT ;  /* 0x008000000200780b */ /* 0x000fe40003fae000 */
[----:B------:R-:W-:Y:S02]  /*0240*/  FSEL R5, R18, 1, P6 ;  /* 0x3f80000012057808 */ /* 0x000fe40003000000 */
[----:B-1----:R-:W-:-:S03]  /*0250*/  FSETP.GT.AND P4, PT, R3, 8.50705917302346158658e+37, PT ;  /* 0x7e8000000300780b */ /* 0x002fc60003f84000 */
[----:B------:R-:W1:Y:S01]  /*0260*/  MUFU.SQRT R22, R7 ;  /* 0x0000000700167308 */ /* 0x000e620000002000 */
[----:B------:R-:W-:Y:S01]  /*0270*/  FSETP.GEU.AND P3, PT, R3, 1.175494350822287508e-38, PT ;  /* 0x008000000300780b */ /* 0x000fe20003f6e000 */
[----:B------:R-:W-:-:S04]  /*0280*/  @P6 FMUL R2, R2, 0.25 ;  /* 0x3e80000002026820 */ /* 0x000fc80000400000 */
[----:B------:R-:W-:Y:S01]  /*0290*/  @!P5 FMUL R5, R5, 16777216 ;  /* 0x4b8000000505d820 */ /* 0x000fe20000400000 */
[----:B0-----:R-:W-:Y:S01]  /*02a0*/  FSETP.GT.AND P2, PT, R24, 8.50705917302346158658e+37, PT ;  /* 0x7e8000001800780b */ /* 0x001fe20003f44000 */
[----:B------:R-:W-:Y:S01]  /*02b0*/  @!P5 FMUL R2, R2, 16777216 ;  /* 0x4b8000000202d820 */ /* 0x000fe20000400000 */
[----:B------:R-:W-:Y:S01]  /*02c0*/  FSETP.GEU.AND P0, PT, R24, 1.175494350822287508e-38, PT ;  /* 0x008000001800780b */ /* 0x000fe20003f0e000 */
[----:B------:R-:W-:-:S04]  /*02d0*/  @P4 FMUL R3, R3, 0.25 ;  /* 0x3e80000003034820 */ /* 0x000fc80000400000 */
[----:B------:R-:W0:Y:S01]  /*02e0*/  MUFU.RCP R2, R2 ;  /* 0x0000000200027308 */ /* 0x000e220000001000 */
[C---:B-1----:R-:W-:Y:S01]  /*02f0*/  FSETP.GT.AND P1, PT, R22.reuse, 8.50705917302346158658e+37, PT ;  /* 0x7e8000001600780b */ /* 0x042fe20003f24000 */
[----:B------:R-:W-:Y:S01]  /*0300*/  @!P3 FMUL R3, R3, 16777216 ;  /* 0x4b8000000303b820 */ /* 0x000fe20000400000 */
[----:B------:R-:W-:-:S03]  /*0310*/  FSETP.GEU.AND P6, PT, R22, 1.175494350822287508e-38, PT ;  /* 0x008000001600780b */ /* 0x000fc60003fce000 */
[----:B------:R-:W-:Y:S02]  /*0320*/  @P2 FMUL R24, R24, 0.25 ;  /* 0x3e80000018182820 */ /* 0x000fe40000400000 */
[----:B------:R-:W1:Y:S02]  /*0330*/  MUFU.RCP R3, R3 ;  /* 0x0000000300037308 */ /* 0x000e640000001000 */
[----:B------:R-:W-:-:S04]  /*0340*/  @!P0 FMUL R24, R24, 16777216 ;  /* 0x4b80000018188820 */ /* 0x000fc80000400000 */
[----:B------:R-:W-:Y:S01]  /*0350*/  @P1 FMUL R22, R22, 0.25 ;  /* 0x3e80000016161820 */ /* 0x000fe20000400000 */
[----:B------:R-:W-:Y:S01]  /*0360*/  FSEL R14, R18, 1, P4 ;  /* 0x3f800000120e7808 */ /* 0x000fe20002000000 */
[----:B0-----:R-:W-:Y:S02]  /*0370*/  FMUL R2, R2, R5 ;  /* 0x0000000502027220 */ /* 0x001fe40000400000 */
[----:B------:R-:W-:Y:S01]  /*0380*/  @!P6 FMUL R22, R22, 16777216 ;  /* 0x4b8000001616e820 */ /* 0x000fe20000400000 */
[----:B------:R-:W4:Y:S01]  /*0390*/  LDG.E.128 R4, desc[UR4][R26.64] ;  /* 0x000000041a047981 */ /* 0x000f22000c1e1d00 */
[----:B------:R-:W0:Y:S01]  /*03a0*/  MUFU.RCP R24, R24 ;  /* 0x0000001800187308 */ /* 0x000e220000001000 */
[----:B------:R-:W-:Y:S01]  /*03b0*/  @!P3 FMUL R14, R14, 16777216 ;  /* 0x4b8000000e0eb820 */ /* 0x000fe20000400000 */
[----:B------:R-:W-:-:S06]  /*03c0*/  FSEL R19, R18, 1, P2 ;  /* 0x3f80000012137808 */ /* 0x000fcc0001000000 */
[----:B------:R2:W3:Y:S01]  /*03d0*/  MUFU.RCP R25, R22 ;  /* 0x0000001600197308 */ /* 0x0004e20000001000 */
[----:B------:R-:W-:Y:S01]  /*03e0*/  FSEL R18, R18, 1, P1 ;  /* 0x3f80000012127808 */ /* 0x000fe20000800000 */
[----:B-1----:R-:W-:Y:S02]  /*03f0*/  FMUL R3, R3, R14 ;  /* 0x0000000e03037220 */ /* 0x002fe40000400000 */
[----:B------:R-:W5:Y:S01]  /*0400*/  LDG.E.EL.128 R12, desc[UR4][R12.64] ;  /* 0x000000040c0c7981 */ /* 0x000f62000c2e1d00 */
[----:B------:R-:W-:Y:S01]  /*0410*/  @!P0 FMUL R19, R19, 16777216 ;  /* 0x4b80000013138820 */ /* 0x000fe20000400000 */
[----:B------:R-:W-:-:S03]  /*0420*/  @!P6 FMUL R18, R18, 16777216 ;  /* 0x4b8000001212e820 */ /* 0x000fc60000400000 */
[----:B0-----:R-:W-:Y:S01]  /*0430*/  FMUL R24, R24, R19 ;  /* 0x0000001318187220 */ /* 0x001fe20000400000 */
[----:B--2---:R-:W2:Y:S01]  /*0440*/  LDG.E.EL.128 R20, desc[UR4][R20.64] ;  /* 0x0000000414147981 */ /* 0x004ea2000c2e1d00 */
[----:B---3--:R-:W-:-:S03]  /*0450*/  FMUL R25, R25, R18 ;  /* 0x0000001219197220 */ /* 0x008fc60000400000 */
[----:B------:R-:W2:Y:S01]  /*0460*/  LDG.E.EL.128 R16, desc[UR4][R16.64] ;  /* 0x0000000410107981 */ /* 0x000ea2000c2e1d00 */
[----:B----4-:R-:W-:Y:S01]  /*0470*/  FADD R7, R7, R11 ;  /* 0x0000000b07077221 */ /* 0x010fe20000000000 */
[----:B------:R-:W-:Y:S02]  /*0480*/  FADD R6, R6, R10 ;  /* 0x0000000a06067221 */ /* 0x000fe40000000000 */
[----:B------:R-:W0:Y:S01]  /*0490*/  LDC.64 R10, c[0x0][0x240] ;  /* 0x00009000ff0a7b82 */ /* 0x000e220000000a00 */
[----:B------:R-:W-:Y:S01]  /*04a0*/  FADD R5, R5, R9 ;  /* 0x0000000905057221 */ /* 0x000fe20000000000 */
[----:B------:R-:W-:Y:S01]  /*04b0*/  FADD R4, R4, R8 ;  /* 0x0000000804047221 */ /* 0x000fe20000000000 */
[----:B-----5:R-:W-:Y:S01]  /*04c0*/  FADD R28, -R15, R7 ;  /* 0x000000070f1c7221 */ /* 0x020fe20000000100 */
[----:B------:R-:W-:Y:S01]  /*04d0*/  FADD R15, -R14, R6 ;  /* 0x000000060e0f7221 */ /* 0x000fe20000000100 */
[----:B------:R-:W-:Y:S01]  /*04e0*/  FADD R14, -R13, R5 ;  /* 0x000000050d0e7221 */ /* 0x000fe20000000100 */
[----:B------:R-:W-:Y:S01]  /*04f0*/  FADD R9, -R12, R4 ;  /* 0x000000040c097221 */ /* 0x000fe20000000100 */
[----:B------:R-:W-:Y:S01]  /*0500*/  FMUL R8, R25, R28 ;  /* 0x0000001c19087220 */ /* 0x000fe20000400000 */
[----:B------:R-:W-:Y:S01]  /*0510*/  FMUL R15, R24, R15 ;  /* 0x0000000f180f7220 */ /* 0x000fe20000400000 */
[----:B------:R-:W-:Y:S01]  /*0520*/  FMUL R14, R3, R14 ;  /* 0x0000000e030e7220 */ /* 0x000fe20000400000 */
[----:B------:R-:W-:Y:S01]  /*0530*/  FMUL R9, R2, R9 ;  /* 0x0000000902097220 */ /* 0x000fe20000400000 */
[----:B--2---:R-:W-:Y:S01]  /*0540*/  FFMA R8, R19, R8, R23 ;  /* 0x0000000813087223 */ /* 0x004fe20000000017 */
[----:B------:R-:W-:Y:S01]  /*0550*/  FFMA R15, R18, R15, R22 ;  /* 0x0000000f120f7223 */ /* 0x000fe20000000016 */
[----:B------:R-:W-:Y:S01]  /*0560*/  FFMA R14, R17, R14, R21 ;  /* 0x0000000e110e7223 */ /* 0x000fe20000000015 */
[----:B------:R-:W-:-:S02]  /*0570*/  FFMA R16, R16, R9, R20 ;  /* 0x0000000910107223 */ /* 0x000fc40000000014 */
[----:B------:R-:W-:Y:S02]  /*0580*/  FSETP.GEU.AND P0, PT, R8, RZ, PT ;  /* 0x000000ff0800720b */ /* 0x000fe40003f0e000 */
[C---:B------:R-:W-:Y:S02]  /*0590*/  FSETP.GEU.AND P1, PT, R15.reuse, RZ, PT ;  /* 0x000000ff0f00720b */ /* 0x040fe40003f2e000 */
[----:B------:R-:W-:Y:S02]  /*05a0*/  FSETP.GEU.AND P2, PT, R14, RZ, PT ;  /* 0x000000ff0e00720b */ /* 0x000fe40003f4e000 */
[----:B------:R-:W-:Y:S01]  /*05b0*/  FSETP.GEU.AND P3, PT, R16, RZ, PT ;  /* 0x000000ff1000720b */ /* 0x000fe20003f6e000 */
[----:B0-----:R-:W-:Y:S01]  /*05c0*/  IMAD.WIDE R2, R0, 0x4, R10 ;  /* 0x0000000400027825 */ /* 0x001fe200078e020a */
[----:B------:R-:W-:Y:S02]  /*05d0*/  SEL R11, R8, RZ, P0 ;  /* 0x000000ff080b7207 */ /* 0x000fe40000000000 */
[----:B------:R-:W-:-:S02]  /*05e0*/  SEL R10, R15, RZ, P1 ;  /* 0x000000ff0f0a7207 */ /* 0x000fc40000800000 */
[----:B------:R-:W-:Y:S02]  /*05f0*/  SEL R9, R14, RZ, P2 ;  /* 0x000000ff0e097207 */ /* 0x000fe40001000000 */
[----:B------:R-:W-:Y:S01]  /*0600*/  SEL R8, R16, RZ, P3 ;  /* 0x000000ff10087207 */ /* 0x000fe20001800000 */
[----:B------:R-:W-:Y:S04]  /*0610*/  STG.E.128 desc[UR4][R26.64], R4 ;  /* 0x000000041a007986 */ /* 0x000fe8000c101d04 */
[----:B------:R-:W-:Y:S01]  /*0620*/  STG.E.128 desc[UR4][R2.64], R8 ;  /* 0x0000000802007986 */ /* 0x000fe2000c101d04 */
[----:B------:R-:W-:Y:S05]  /*0630*/  EXIT ;  /* 0x000000000000794d */ /* 0x000fea0003800000 */
.L_x_0:
[----:B------:R-:W-:-:S00]  /*0640*/  BRA `(.L_x_0) ;  /* 0xfffffffc00fc7947 */ /* 0x000fc0000383ffff */
[----:B------:R-:W-:-:S00]  /*0650*/  NOP ;  /* 0x0000000000007918 */ /* 0x000fc00000000000 */
        /* <DEDUP_REMOVED lines=10> */
.L_x_1:


//--------------------- .nv.global.init           --------------------------
	.section	.nv.global.init,"aw",@progbits
.nv.global.init:
	.type		_$_str,@object
	.size		_$_str,(_$_str_$_2 - _$_str)
_$_str:
        /*0000*/ 	.byte	0x5f, 0x5f, 0x43, 0x55, 0x44, 0x41, 0x5f, 0x46, 0x54, 0x5a, 0x00
	.type		_$_str_$_2,@object
	.size		_$_str_$_2,(.L_1 - _$_str_$_2)
_$_str_$_2:
        /*000b*/ 	.byte	0x5f, 0x5f, 0x43, 0x55, 0x44, 0x41, 0x5f, 0x50, 0x52, 0x45, 0x43, 0x5f, 0x53, 0x51, 0x52, 0x54
        /*001b*/ 	.byte	0x00
.L_1:


//--------------------- .nv.constant0.triton_poi_fused__native_batch_norm_legit_no_training_convolution_relu_21 --------------------------
	.section	.nv.constant0.triton_poi_fused__native_batch_norm_legit_no_training_convolution_relu_21,"a",@progbits
	.sectionflags	@""
	.align	4
.nv.constant0.triton_poi_fused__native_batch_norm_legit_no_training_convolution_relu_21:
	.zero		588
